//
// Generated by NVIDIA NVVM Compiler
//
// Compiler Build ID: CL-36424714
// Cuda compilation tools, release 13.0, V13.0.88
// Based on NVVM 20.0.0
//

.version 9.0
.target sm_100
.address_size 64

	// .globl	_Z9vectorAddiPdS_S_
.extern .func  (.param .b32 func_retval0) vprintf
(
	.param .b64 vprintf_param_0,
	.param .b64 vprintf_param_1
)
;
.global .align 1 .b8 $str[50] = {60, 60, 103, 112, 117, 62, 62, 32, 84, 104, 114, 101, 97, 100, 32, 37, 100, 32, 105, 110, 32, 98, 108, 111, 99, 107, 32, 37, 100, 32, 45, 32, 100, 95, 67, 91, 37, 100, 93, 32, 61, 32, 37, 46, 48, 108, 102, 32, 10};

.visible .entry _Z9vectorAddiPdS_S_(
	.param .u32 _Z9vectorAddiPdS_S__param_0,
	.param .u64 .ptr .align 1 _Z9vectorAddiPdS_S__param_1,
	.param .u64 .ptr .align 1 _Z9vectorAddiPdS_S__param_2,
	.param .u64 .ptr .align 1 _Z9vectorAddiPdS_S__param_3
)
{
	.local .align 8 .b8 	__local_depot0[24];
	.reg .b64 	%SP;
	.reg .b64 	%SPL;
	.reg .pred 	%p<2>;
	.reg .b32 	%r<8>;
	.reg .b64 	%rd<15>;
	.reg .b64 	%fd<4>;

	mov.u64 	%SPL, __local_depot0;
	cvta.local.u64 	%SP, %SPL;
	ld.param.u32 	%r4, [_Z9vectorAddiPdS_S__param_0];
	ld.param.u64 	%rd1, [_Z9vectorAddiPdS_S__param_1];
	ld.param.u64 	%rd2, [_Z9vectorAddiPdS_S__param_2];
	ld.param.u64 	%rd3, [_Z9vectorAddiPdS_S__param_3];
	mov.u32 	%r1, %ctaid.x;
	mov.u32 	%r5, %ntid.x;
	mov.u32 	%r2, %tid.x;
	mad.lo.s32 	%r3, %r1, %r5, %r2;
	setp.ge.s32 	%p1, %r3, %r4;
	@%p1 bra 	$L__BB0_2;
	add.u64 	%rd4, %SP, 0;
	add.u64 	%rd5, %SPL, 0;
	cvta.to.global.u64 	%rd6, %rd1;
	cvta.to.global.u64 	%rd7, %rd2;
	cvta.to.global.u64 	%rd8, %rd3;
	mul.wide.s32 	%rd9, %r3, 8;
	add.s64 	%rd10, %rd6, %rd9;
	ld.global.f64 	%fd1, [%rd10];
	add.s64 	%rd11, %rd7, %rd9;
	ld.global.f64 	%fd2, [%rd11];
	add.f64 	%fd3, %fd1, %fd2;
	add.s64 	%rd12, %rd8, %rd9;
	st.global.f64 	[%rd12], %fd3;
	st.local.v2.u32 	[%rd5], {%r2, %r1};
	st.local.u32 	[%rd5+8], %r3;
	st.local.f64 	[%rd5+16], %fd3;
	mov.u64 	%rd13, $str;
	cvta.global.u64 	%rd14, %rd13;
	{ // callseq 0, 0
	.param .b64 param0;
	st.param.b64 	[param0], %rd14;
	.param .b64 param1;
	st.param.b64 	[param1], %rd4;
	.param .b32 retval0;
	call.uni (retval0), 
	vprintf, 
	(
	param0, 
	param1
	);
	ld.param.b32 	%r6, [retval0];
	} // callseq 0
$L__BB0_2:
	ret;

}
	// .globl	_Z15deviceVectorAddiPdS_S_
.visible .entry _Z15deviceVectorAddiPdS_S_(
	.param .u32 _Z15deviceVectorAddiPdS_S__param_0,
	.param .u64 .ptr .align 1 _Z15deviceVectorAddiPdS_S__param_1,
	.param .u64 .ptr .align 1 _Z15deviceVectorAddiPdS_S__param_2,
	.param .u64 .ptr .align 1 _Z15deviceVectorAddiPdS_S__param_3
)
{
	.local .align 8 .b8 	__local_depot1[24];
	.reg .b64 	%SP;
	.reg .b64 	%SPL;
	.reg .pred 	%p<2>;
	.reg .b32 	%r<8>;
	.reg .b64 	%rd<9>;
	.reg .b64 	%fd<2>;

	mov.u64 	%SPL, __local_depot1;
	cvta.local.u64 	%SP, %SPL;
	ld.param.u32 	%r4, [_Z15deviceVectorAddiPdS_S__param_0];
	ld.param.u64 	%rd1, [_Z15deviceVectorAddiPdS_S__param_3];
	mov.u32 	%r1, %ctaid.x;
	mov.u32 	%r5, %ntid.x;
	mov.u32 	%r2, %tid.x;
	mad.lo.s32 	%r3, %r1, %r5, %r2;
	setp.ge.s32 	%p1, %r3, %r4;
	@%p1 bra 	$L__BB1_2;
	add.u64 	%rd2, %SP, 0;
	add.u64 	%rd3, %SPL, 0;
	cvta.to.global.u64 	%rd4, %rd1;
	mul.wide.s32 	%rd5, %r3, 8;
	add.s64 	%rd6, %rd4, %rd5;
	ld.global.f64 	%fd1, [%rd6];
	st.local.v2.u32 	[%rd3], {%r2, %r1};
	st.local.u32 	[%rd3+8], %r3;
	st.local.f64 	[%rd3+16], %fd1;
	mov.u64 	%rd7, $str;
	cvta.global.u64 	%rd8, %rd7;
	{ // callseq 1, 0
	.param .b64 param0;
	st.param.b64 	[param0], %rd8;
	.param .b64 param1;
	st.param.b64 	[param1], %rd2;
	.param .b32 retval0;
	call.uni (retval0), 
	vprintf, 
	(
	param0, 
	param1
	);
	ld.param.b32 	%r6, [retval0];
	} // callseq 1
$L__BB1_2:
	ret;

}
	// .globl	_Z19coalescentVectorAddiPdS_S_
.visible .entry _Z19coalescentVectorAddiPdS_S_(
	.param .u32 _Z19coalescentVectorAddiPdS_S__param_0,
	.param .u64 .ptr .align 1 _Z19coalescentVectorAddiPdS_S__param_1,
	.param .u64 .ptr .align 1 _Z19coalescentVectorAddiPdS_S__param_2,
	.param .u64 .ptr .align 1 _Z19coalescentVectorAddiPdS_S__param_3
)
{


	ret;

}
	// .globl	_Z22nonCoalescentVectorAddiPdS_S_i
.visible .entry _Z22nonCoalescentVectorAddiPdS_S_i(
	.param .u32 _Z22nonCoalescentVectorAddiPdS_S_i_param_0,
	.param .u64 .ptr .align 1 _Z22nonCoalescentVectorAddiPdS_S_i_param_1,
	.param .u64 .ptr .align 1 _Z22nonCoalescentVectorAddiPdS_S_i_param_2,
	.param .u64 .ptr .align 1 _Z22nonCoalescentVectorAddiPdS_S_i_param_3,
	.param .u32 _Z22nonCoalescentVectorAddiPdS_S_i_param_4
)
{


	ret;

}


// ===== COMPILED SASS (sm_100) =====

	.target	sm_100

	.elftype	@"ET_EXEC"


//--------------------- .note.nv.tkinfo           --------------------------
	.section	.note.nv.tkinfo,"",@"SHT_NOTE"
	.sectionflags	@"SHF_NOTE_NV_TKINFO"
	.tkinfo
        /*0018*/ 	.word	0x00000002
        /*0030*/ 	.string	""
        /*0030*/ 	.string	"ptxas"
        /*0030*/ 	.string	"Cuda compilation tools, release 13.0, V13.0.88"
        /*0030*/ 	.string	"Build cuda_13.0.r13.0/compiler.36424714_0"
        /*0030*/ 	.string	"-arch sm_100 -m 64 "



//--------------------- .note.nv.cuinfo           --------------------------
	.section	.note.nv.cuinfo,"",@"SHT_NOTE"
	.sectionflags	@"SHF_NOTE_NV_CUINFO"
        /*0018*/ 	.short	0x0002
        /*001a*/ 	.short	0x0064
        /*001c*/ 	.short	0x0082
	.zero		2


//--------------------- .nv.info                  --------------------------
	.section	.nv.info,"",@"SHT_CUDA_INFO"
	.align	4


	//----- nvinfo : EIATTR_REGCOUNT
	.align		4
        /*0000*/ 	.byte	0x04, 0x2f
        /*0002*/ 	.short	(.L_2 - .L_1)
	.align		4
.L_1:
        /*0004*/ 	.word	index@(_Z9vectorAddiPdS_S_)
        /*0008*/ 	.word	0x00000018


	//----- nvinfo : EIATTR_FRAME_SIZE
	.align		4
.L_2:
        /*000c*/ 	.byte	0x04, 0x11
        /*000e*/ 	.short	(.L_4 - .L_3)
	.align		4
.L_3:
        /*0010*/ 	.word	index@(_Z9vectorAddiPdS_S_)
        /*0014*/ 	.word	0x00000018


	//----- nvinfo : EIATTR_REGCOUNT
	.align		4
.L_4:
        /*0018*/ 	.byte	0x04, 0x2f
        /*001a*/ 	.short	(.L_6 - .L_5)
	.align		4
.L_5:
        /*001c*/ 	.word	index@(_Z15deviceVectorAddiPdS_S_)
        /*0020*/ 	.word	0x00000018


	//----- nvinfo : EIATTR_FRAME_SIZE
	.align		4
.L_6:
        /*0024*/ 	.byte	0x04, 0x11
        /*0026*/ 	.short	(.L_8 - .L_7)
	.align		4
.L_7:
        /*0028*/ 	.word	index@(_Z15deviceVectorAddiPdS_S_)
        /*002c*/ 	.word	0x00000018


	//----- nvinfo : EIATTR_REGCOUNT
	.align		4
.L_8:
        /*0030*/ 	.byte	0x04, 0x2f
        /*0032*/ 	.short	(.L_10 - .L_9)
	.align		4
.L_9:
        /*0034*/ 	.word	index@(_Z19coalescentVectorAddiPdS_S_)
        /*0038*/ 	.word	0x00000004


	//----- nvinfo : EIATTR_FRAME_SIZE
	.align		4
.L_10:
        /*003c*/ 	.byte	0x04, 0x11
        /*003e*/ 	.short	(.L_12 - .L_11)
	.align		4
.L_11:
        /*0040*/ 	.word	index@(_Z19coalescentVectorAddiPdS_S_)
        /*0044*/ 	.word	0x00000000


	//----- nvinfo : EIATTR_REGCOUNT
	.align		4
.L_12:
        /*0048*/ 	.byte	0x04, 0x2f
        /*004a*/ 	.short	(.L_14 - .L_13)
	.align		4
.L_13:
        /*004c*/ 	.word	index@(_Z22nonCoalescentVectorAddiPdS_S_i)
        /*0050*/ 	.word	0x00000004


	//----- nvinfo : EIATTR_FRAME_SIZE
	.align		4
.L_14:
        /*0054*/ 	.byte	0x04, 0x11
        /*0056*/ 	.short	(.L_16 - .L_15)
	.align		4
.L_15:
        /*0058*/ 	.word	index@(_Z22nonCoalescentVectorAddiPdS_S_i)
        /*005c*/ 	.word	0x00000000


	//----- nvinfo : EIATTR_MIN_STACK_SIZE
	.align		4
.L_16:
        /*0060*/ 	.byte	0x04, 0x12
        /*0062*/ 	.short	(.L_18 - .L_17)
	.align		4
.L_17:
        /*0064*/ 	.word	index@(_Z22nonCoalescentVectorAddiPdS_S_i)
        /*0068*/ 	.word	0x00000000


	//----- nvinfo : EIATTR_MIN_STACK_SIZE
	.align		4
.L_18:
        /*006c*/ 	.byte	0x04, 0x12
        /*006e*/ 	.short	(.L_20 - .L_19)
	.align		4
.L_19:
        /*0070*/ 	.word	index@(_Z19coalescentVectorAddiPdS_S_)
        /*0074*/ 	.word	0x00000000


	//----- nvinfo : EIATTR_MIN_STACK_SIZE
	.align		4
.L_20:
        /*0078*/ 	.byte	0x04, 0x12
        /*007a*/ 	.short	(.L_22 - .L_21)
	.align		4
.L_21:
        /*007c*/ 	.word	index@(_Z15deviceVectorAddiPdS_S_)
        /*0080*/ 	.word	0x00000018


	//----- nvinfo : EIATTR_MIN_STACK_SIZE
	.align		4
.L_22:
        /*0084*/ 	.byte	0x04, 0x12
        /*0086*/ 	.short	(.L_24 - .L_23)
	.align		4
.L_23:
        /*0088*/ 	.word	index@(_Z9vectorAddiPdS_S_)
        /*008c*/ 	.word	0x00000018
.L_24:


//--------------------- .nv.compat                --------------------------
	.section	.nv.compat,"",@"SHT_CUDA_COMPAT_INFO"
	.align	4
        /*0000*/ 	.byte	0x02, 0x09, 0x00, 0x00, 0x02, 0x02, 0x01, 0x00, 0x02, 0x05, 0x05, 0x00, 0x03, 0x07, 0x01, 0x01
        /*0010*/ 	.byte	0x02, 0x03, 0x00, 0x00, 0x02, 0x06, 0x01, 0x00, 0x04, 0x0b, 0x08, 0x00, 0x01, 0x00, 0x00, 0x00
        /*0020*/ 	.byte	0x00, 0x00, 0x00, 0x00


//--------------------- .nv.info._Z22nonCoalescentVectorAddiPdS_S_i --------------------------
	.section	.nv.info._Z22nonCoalescentVectorAddiPdS_S_i,"",@"SHT_CUDA_INFO"
	.sectionflags	@""
	.align	4


	//----- nvinfo : EIATTR_CUDA_API_VERSION
	.align		4
        /*0000*/ 	.byte	0x04, 0x37
        /*0002*/ 	.short	(.L_26 - .L_25)
.L_25:
        /*0004*/ 	.word	0x00000082


	//----- nvinfo : EIATTR_KPARAM_INFO
	.align		4
.L_26:
        /*0008*/ 	.byte	0x04, 0x17
        /*000a*/ 	.short	(.L_28 - .L_27)
.L_27:
        /*000c*/ 	.word	0x00000000
        /*0010*/ 	.short	0x0004
        /*0012*/ 	.short	0x0020
        /*0014*/ 	.byte	0x00, 0xf0, 0x11, 0x00


	//----- nvinfo : EIATTR_KPARAM_INFO
	.align		4
.L_28:
        /*0018*/ 	.byte	0x04, 0x17
        /*001a*/ 	.short	(.L_30 - .L_29)
.L_29:
        /*001c*/ 	.word	0x00000000
        /*0020*/ 	.short	0x0003
        /*0022*/ 	.short	0x0018
        /*0024*/ 	.byte	0x00, 0xf5, 0x21, 0x00


	//----- nvinfo : EIATTR_KPARAM_INFO
	.align		4
.L_30:
        /*0028*/ 	.byte	0x04, 0x17
        /*002a*/ 	.short	(.L_32 - .L_31)
.L_31:
        /*002c*/ 	.word	0x00000000
        /*0030*/ 	.short	0x0002
        /*0032*/ 	.short	0x0010
        /*0034*/ 	.byte	0x00, 0xf5, 0x21, 0x00


	//----- nvinfo : EIATTR_KPARAM_INFO
	.align		4
.L_32:
        /*0038*/ 	.byte	0x04, 0x17
        /*003a*/ 	.short	(.L_34 - .L_33)
.L_33:
        /*003c*/ 	.word	0x00000000
        /*0040*/ 	.short	0x0001
        /*0042*/ 	.short	0x0008
        /*0044*/ 	.byte	0x00, 0xf5, 0x21, 0x00


	//----- nvinfo : EIATTR_KPARAM_INFO
	.align		4
.L_34:
        /*0048*/ 	.byte	0x04, 0x17
        /*004a*/ 	.short	(.L_36 - .L_35)
.L_35:
        /*004c*/ 	.word	0x00000000
        /*0050*/ 	.short	0x0000
        /*0052*/ 	.short	0x0000
        /*0054*/ 	.byte	0x00, 0xf0, 0x11, 0x00


	//----- nvinfo : EIATTR_SPARSE_MMA_MASK
	.align		4
.L_36:
        /*0058*/ 	.byte	0x03, 0x50
        /*005a*/ 	.short	0x0000


	//----- nvinfo : EIATTR_MAXREG_COUNT
	.align		4
        /*005c*/ 	.byte	0x03, 0x1b
        /*005e*/ 	.short	0x00ff


	//----- nvinfo : EIATTR_MERCURY_ISA_VERSION
	.align		4
        /*0060*/ 	.byte	0x03, 0x5f
        /*0062*/ 	.short	0x0101


	//----- nvinfo : EIATTR_VRC_CTA_INIT_COUNT
	.align		4
        /*0064*/ 	.byte	0x02, 0x4a
	.zero		1
	.zero		1


	//----- nvinfo : EIATTR_EXIT_INSTR_OFFSETS
	.align		4
        /*0068*/ 	.byte	0x04, 0x1c
        /*006a*/ 	.short	(.L_38 - .L_37)


	//   ....[0]....
.L_37:
        /*006c*/ 	.word	0x00000010


	//----- nvinfo : EIATTR_CBANK_PARAM_SIZE
	.align		4
.L_38:
        /*0070*/ 	.byte	0x03, 0x19
        /*0072*/ 	.short	0x0024


	//----- nvinfo : EIATTR_PARAM_CBANK
	.align		4
        /*0074*/ 	.byte	0x04, 0x0a
        /*0076*/ 	.short	(.L_40 - .L_39)
	.align		4
.L_39:
        /*0078*/ 	.word	index@(.nv.constant0._Z22nonCoalescentVectorAddiPdS_S_i)
        /*007c*/ 	.short	0x0380
        /*007e*/ 	.short	0x0024


	//----- nvinfo : EIATTR_SW_WAR
	.align		4
.L_40:
        /*0080*/ 	.byte	0x04, 0x36
        /*0082*/ 	.short	(.L_42 - .L_41)
.L_41:
        /*0084*/ 	.word	0x00000008
.L_42:


//--------------------- .nv.info._Z19coalescentVectorAddiPdS_S_ --------------------------
	.section	.nv.info._Z19coalescentVectorAddiPdS_S_,"",@"SHT_CUDA_INFO"
	.sectionflags	@""
	.align	4


	//----- nvinfo : EIATTR_CUDA_API_VERSION
	.align		4
        /*0000*/ 	.byte	0x04, 0x37
        /*0002*/ 	.short	(.L_44 - .L_43)
.L_43:
        /*0004*/ 	.word	0x00000082


	//----- nvinfo : EIATTR_KPARAM_INFO
	.align		4
.L_44:
        /*0008*/ 	.byte	0x04, 0x17
        /*000a*/ 	.short	(.L_46 - .L_45)
.L_45:
        /*000c*/ 	.word	0x00000000
        /*0010*/ 	.short	0x0003
        /*0012*/ 	.short	0x0018
        /*0014*/ 	.byte	0x00, 0xf5, 0x21, 0x00


	//----- nvinfo : EIATTR_KPARAM_INFO
	.align		4
.L_46:
        /*0018*/ 	.byte	0x04, 0x17
        /*001a*/ 	.short	(.L_48 - .L_47)
.L_47:
        /*001c*/ 	.word	0x00000000
        /*0020*/ 	.short	0x0002
        /*0022*/ 	.short	0x0010
        /*0024*/ 	.byte	0x00, 0xf5, 0x21, 0x00


	//----- nvinfo : EIATTR_KPARAM_INFO
	.align		4
.L_48:
        /*0028*/ 	.byte	0x04, 0x17
        /*002a*/ 	.short	(.L_50 - .L_49)
.L_49:
        /*002c*/ 	.word	0x00000000
        /*0030*/ 	.short	0x0001
        /*0032*/ 	.short	0x0008
        /*0034*/ 	.byte	0x00, 0xf5, 0x21, 0x00


	//----- nvinfo : EIATTR_KPARAM_INFO
	.align		4
.L_50:
        /*0038*/ 	.byte	0x04, 0x17
        /*003a*/ 	.short	(.L_52 - .L_51)
.L_51:
        /*003c*/ 	.word	0x00000000
        /*0040*/ 	.short	0x0000
        /*0042*/ 	.short	0x0000
        /*0044*/ 	.byte	0x00, 0xf0, 0x11, 0x00


	//----- nvinfo : EIATTR_SPARSE_MMA_MASK
	.align		4
.L_52:
        /*0048*/ 	.byte	0x03, 0x50
        /*004a*/ 	.short	0x0000


	//----- nvinfo : EIATTR_MAXREG_COUNT
	.align		4
        /*004c*/ 	.byte	0x03, 0x1b
        /*004e*/ 	.short	0x00ff


	//----- nvinfo : EIATTR_MERCURY_ISA_VERSION
	.align		4
        /*0050*/ 	.byte	0x03, 0x5f
        /*0052*/ 	.short	0x0101


	//----- nvinfo : EIATTR_VRC_CTA_INIT_COUNT
	.align		4
        /*0054*/ 	.byte	0x02, 0x4a
	.zero		1
	.zero		1


	//----- nvinfo : EIATTR_EXIT_INSTR_OFFSETS
	.align		4
        /*0058*/ 	.byte	0x04, 0x1c
        /*005a*/ 	.short	(.L_54 - .L_53)


	//   ....[0]....
.L_53:
        /*005c*/ 	.word	0x00000010


	//----- nvinfo : EIATTR_CBANK_PARAM_SIZE
	.align		4
.L_54:
        /*0060*/ 	.byte	0x03, 0x19
        /*0062*/ 	.short	0x0020


	//----- nvinfo : EIATTR_PARAM_CBANK
	.align		4
        /*0064*/ 	.byte	0x04, 0x0a
        /*0066*/ 	.short	(.L_56 - .L_55)
	.align		4
.L_55:
        /*0068*/ 	.word	index@(.nv.constant0._Z19coalescentVectorAddiPdS_S_)
        /*006c*/ 	.short	0x0380
        /*006e*/ 	.short	0x0020


	//----- nvinfo : EIATTR_SW_WAR
	.align		4
.L_56:
        /*0070*/ 	.byte	0x04, 0x36
        /*0072*/ 	.short	(.L_58 - .L_57)
.L_57:
        /*0074*/ 	.word	0x00000008
.L_58:


//--------------------- .nv.info._Z15deviceVectorAddiPdS_S_ --------------------------
	.section	.nv.info._Z15deviceVectorAddiPdS_S_,"",@"SHT_CUDA_INFO"
	.sectionflags	@""
	.align	4


	//----- nvinfo : EIATTR_CUDA_API_VERSION
	.align		4
        /*0000*/ 	.byte	0x04, 0x37
        /*0002*/ 	.short	(.L_60 - .L_59)
.L_59:
        /*0004*/ 	.word	0x00000082


	//----- nvinfo : EIATTR_KPARAM_INFO
	.align		4
.L_60:
        /*0008*/ 	.byte	0x04, 0x17
        /*000a*/ 	.short	(.L_62 - .L_61)
.L_61:
        /*000c*/ 	.word	0x00000000
        /*0010*/ 	.short	0x0003
        /*0012*/ 	.short	0x0018
        /*0014*/ 	.byte	0x00, 0xf5, 0x21, 0x00


	//----- nvinfo : EIATTR_KPARAM_INFO
	.align		4
.L_62:
        /*0018*/ 	.byte	0x04, 0x17
        /*001a*/ 	.short	(.L_64 - .L_63)
.L_63:
        /*001c*/ 	.word	0x00000000
        /*0020*/ 	.short	0x0002
        /*0022*/ 	.short	0x0010
        /*0024*/ 	.byte	0x00, 0xf5, 0x21, 0x00


	//----- nvinfo : EIATTR_KPARAM_INFO
	.align		4
.L_64:
        /*0028*/ 	.byte	0x04, 0x17
        /*002a*/ 	.short	(.L_66 - .L_65)
.L_65:
        /*002c*/ 	.word	0x00000000
        /*0030*/ 	.short	0x0001
        /*0032*/ 	.short	0x0008
        /*0034*/ 	.byte	0x00, 0xf5, 0x21, 0x00


	//----- nvinfo : EIATTR_KPARAM_INFO
	.align		4
.L_66:
        /*0038*/ 	.byte	0x04, 0x17
        /*003a*/ 	.short	(.L_68 - .L_67)
.L_67:
        /*003c*/ 	.word	0x00000000
        /*0040*/ 	.short	0x0000
        /*0042*/ 	.short	0x0000
        /*0044*/ 	.byte	0x00, 0xf0, 0x11, 0x00


	//----- nvinfo : EIATTR_SPARSE_MMA_MASK
	.align		4
.L_68:
        /*0048*/ 	.byte	0x03, 0x50
        /*004a*/ 	.short	0x0000


	//----- nvinfo : EIATTR_MAXREG_COUNT
	.align		4
        /*004c*/ 	.byte	0x03, 0x1b
        /*004e*/ 	.short	0x00ff


	//----- nvinfo : EIATTR_EXTERNS
	.align		4
        /*0050*/ 	.byte	0x04, 0x0f
        /*0052*/ 	.short	(.L_70 - .L_69)


	//   ....[0]....
	.align		4
.L_69:
        /*0054*/ 	.word	index@(vprintf)


	//----- nvinfo : EIATTR_MERCURY_ISA_VERSION
	.align		4
.L_70:
        /*0058*/ 	.byte	0x03, 0x5f
        /*005a*/ 	.short	0x0101


	//----- nvinfo : EIATTR_VRC_CTA_INIT_COUNT
	.align		4
        /*005c*/ 	.byte	0x02, 0x4a
	.zero		1
	.zero		1


	//----- nvinfo : EIATTR_SYSCALL_OFFSETS
	.align		4
        /*0060*/ 	.byte	0x04, 0x46
        /*0062*/ 	.short	(.L_72 - .L_71)


	//   ....[0]....
.L_71:
        /*0064*/ 	.word	0x000001a0


	//----- nvinfo : EIATTR_EXIT_INSTR_OFFSETS
	.align		4
.L_72:
        /*0068*/ 	.byte	0x04, 0x1c
        /*006a*/ 	.short	(.L_74 - .L_73)


	//   ....[0]....
.L_73:
        /*006c*/ 	.word	0x000000c0


	//   ....[1]....
        /*0070*/ 	.word	0x000001b0


	//----- nvinfo : EIATTR_CRS_STACK_SIZE
	.align		4
.L_74:
        /*0074*/ 	.byte	0x04, 0x1e
        /*0076*/ 	.short	(.L_76 - .L_75)
.L_75:
        /*0078*/ 	.word	0x00000000


	//----- nvinfo : EIATTR_CBANK_PARAM_SIZE
	.align		4
.L_76:
        /*007c*/ 	.byte	0x03, 0x19
        /*007e*/ 	.short	0x0020


	//----- nvinfo : EIATTR_PARAM_CBANK
	.align		4
        /*0080*/ 	.byte	0x04, 0x0a
        /*0082*/ 	.short	(.L_78 - .L_77)
	.align		4
.L_77:
        /*0084*/ 	.word	index@(.nv.constant0._Z15deviceVectorAddiPdS_S_)
        /*0088*/ 	.short	0x0380
        /*008a*/ 	.short	0x0020


	//----- nvinfo : EIATTR_SW_WAR
	.align		4
.L_78:
        /*008c*/ 	.byte	0x04, 0x36
        /*008e*/ 	.short	(.L_80 - .L_79)
.L_79:
        /*0090*/ 	.word	0x00000008
.L_80:


//--------------------- .nv.info._Z9vectorAddiPdS_S_ --------------------------
	.section	.nv.info._Z9vectorAddiPdS_S_,"",@"SHT_CUDA_INFO"
	.sectionflags	@""
	.align	4


	//----- nvinfo : EIATTR_CUDA_API_VERSION
	.align		4
        /*0000*/ 	.byte	0x04, 0x37
        /*0002*/ 	.short	(.L_82 - .L_81)
.L_81:
        /*0004*/ 	.word	0x00000082


	//----- nvinfo : EIATTR_KPARAM_INFO
	.align		4
.L_82:
        /*0008*/ 	.byte	0x04, 0x17
        /*000a*/ 	.short	(.L_84 - .L_83)
.L_83:
        /*000c*/ 	.word	0x00000000
        /*0010*/ 	.short	0x0003
        /*0012*/ 	.short	0x0018
        /*0014*/ 	.byte	0x00, 0xf5, 0x21, 0x00


	//----- nvinfo : EIATTR_KPARAM_INFO
	.align		4
.L_84:
        /*0018*/ 	.byte	0x04, 0x17
        /*001a*/ 	.short	(.L_86 - .L_85)
.L_85:
        /*001c*/ 	.word	0x00000000
        /*0020*/ 	.short	0x0002
        /*0022*/ 	.short	0x0010
        /*0024*/ 	.byte	0x00, 0xf5, 0x21, 0x00


	//----- nvinfo : EIATTR_KPARAM_INFO
	.align		4
.L_86:
        /*0028*/ 	.byte	0x04, 0x17
        /*002a*/ 	.short	(.L_88 - .L_87)
.L_87:
        /*002c*/ 	.word	0x00000000
        /*0030*/ 	.short	0x0001
        /*0032*/ 	.short	0x0008
        /*0034*/ 	.byte	0x00, 0xf5, 0x21, 0x00


	//----- nvinfo : EIATTR_KPARAM_INFO
	.align		4
.L_88:
        /*0038*/ 	.byte	0x04, 0x17
        /*003a*/ 	.short	(.L_90 - .L_89)
.L_89:
        /*003c*/ 	.word	0x00000000
        /*0040*/ 	.short	0x0000
        /*0042*/ 	.short	0x0000
        /*0044*/ 	.byte	0x00, 0xf0, 0x11, 0x00


	//----- nvinfo : EIATTR_SPARSE_MMA_MASK
	.align		4
.L_90:
        /*0048*/ 	.byte	0x03, 0x50
        /*004a*/ 	.short	0x0000


	//----- nvinfo : EIATTR_MAXREG_COUNT
	.align		4
        /*004c*/ 	.byte	0x03, 0x1b
        /*004e*/ 	.short	0x00ff


	//----- nvinfo : EIATTR_EXTERNS
	.align		4
        /*0050*/ 	.byte	0x04, 0x0f
        /*0052*/ 	.short	(.L_92 - .L_91)


	//   ....[0]....
	.align		4
.L_91:
        /*0054*/ 	.word	index@(vprintf)


	//----- nvinfo : EIATTR_MERCURY_ISA_VERSION
	.align		4
.L_92:
        /*0058*/ 	.byte	0x03, 0x5f
        /*005a*/ 	.short	0x0101


	//----- nvinfo : EIATTR_VRC_CTA_INIT_COUNT
	.align		4
        /*005c*/ 	.byte	0x02, 0x4a
	.zero		1
	.zero		1


	//----- nvinfo : EIATTR_SYSCALL_OFFSETS
	.align		4
        /*0060*/ 	.byte	0x04, 0x46
        /*0062*/ 	.short	(.L_94 - .L_93)


	//   ....[0]....
.L_93:
        /*0064*/ 	.word	0x00000210


	//----- nvinfo : EIATTR_EXIT_INSTR_OFFSETS
	.align		4
.L_94:
        /*0068*/ 	.byte	0x04, 0x1c
        /*006a*/ 	.short	(.L_96 - .L_95)


	//   ....[0]....
.L_95:
        /*006c*/ 	.word	0x000000c0


	//   ....[1]....
        /*0070*/ 	.word	0x00000220


	//----- nvinfo : EIATTR_CRS_STACK_SIZE
	.align		4
.L_96:
        /*0074*/ 	.byte	0x04, 0x1e
        /*0076*/ 	.short	(.L_98 - .L_97)
.L_97:
        /*0078*/ 	.word	0x00000000


	//----- nvinfo : EIATTR_CBANK_PARAM_SIZE
	.align		4
.L_98:
        /*007c*/ 	.byte	0x03, 0x19
        /*007e*/ 	.short	0x0020


	//----- nvinfo : EIATTR_PARAM_CBANK
	.align		4
        /*0080*/ 	.byte	0x04, 0x0a
        /*0082*/ 	.short	(.L_100 - .L_99)
	.align		4
.L_99:
        /*0084*/ 	.word	index@(.nv.constant0._Z9vectorAddiPdS_S_)
        /*0088*/ 	.short	0x0380
        /*008a*/ 	.short	0x0020


	//----- nvinfo : EIATTR_SW_WAR
	.align		4
.L_100:
        /*008c*/ 	.byte	0x04, 0x36
        /*008e*/ 	.short	(.L_102 - .L_101)
.L_101:
        /*0090*/ 	.word	0x00000008
.L_102:


//--------------------- .nv.callgraph             --------------------------
	.section	.nv.callgraph,"",@"SHT_CUDA_CALLGRAPH"
	.align	4
	.sectionentsize	8
	.align		4
        /*0000*/ 	.word	0x00000000
	.align		4
        /*0004*/ 	.word	0xffffffff
	.align		4
        /*0008*/ 	.word	index@(_Z15deviceVectorAddiPdS_S_)
	.align		4
        /*000c*/ 	.word	index@(vprintf)
	.align		4
        /*0010*/ 	.word	index@(_Z9vectorAddiPdS_S_)
	.align		4
        /*0014*/ 	.word	index@(vprintf)
	.align		4
        /*0018*/ 	.word	0x00000000
	.align		4
        /*001c*/ 	.word	0xfffffffe
	.align		4
        /*0020*/ 	.word	0x00000000
	.align		4
        /*0024*/ 	.word	0xfffffffd
	.align		4
        /*0028*/ 	.word	0x00000000
	.align		4
        /*002c*/ 	.word	0xfffffffc


//--------------------- .nv.constant4             --------------------------
	.section	.nv.constant4,"a",@progbits
	.align	8
	.align		8
.nv.constant4:
        /*0000*/ 	.dword	$str
	.align		8
        /*0008*/ 	.dword	vprintf


//--------------------- .text._Z22nonCoalescentVectorAddiPdS_S_i --------------------------
	.section	.text._Z22nonCoalescentVectorAddiPdS_S_i,"ax",@progbits
	.align	128
        .global         _Z22nonCoalescentVectorAddiPdS_S_i
        .type           _Z22nonCoalescentVectorAddiPdS_S_i,@function
        .size           _Z22nonCoalescentVectorAddiPdS_S_i,(.L_x_6 - _Z22nonCoalescentVectorAddiPdS_S_i)
        .other          _Z22nonCoalescentVectorAddiPdS_S_i,@"STO_CUDA_ENTRY STV_DEFAULT"
_Z22nonCoalescentVectorAddiPdS_S_i:
.text._Z22nonCoalescentVectorAddiPdS_S_i:
[----:B------:R-:W-:Y:S01]  /*0000*/  LDC R1, c[0x0][0x37c] ;  /* 0x0000df00ff017b82 */ /* 0x000fe20000000800 */
[----:B------:R-:W-:Y:S05]  /*0010*/  EXIT ;  /* 0x000000000000794d */ /* 0x000fea0003800000 */
.L_x_0:
[----:B------:R-:W-:-:S00]  /*0020*/  BRA `(.L_x_0) ;  /* 0xfffffffc00fc7947 */ /* 0x000fc0000383ffff */
[----:B------:R-:W-:-:S00]  /*0030*/  NOP ;  /* 0x0000000000007918 */ /* 0x000fc00000000000 */
        /* <DEDUP_REMOVED lines=12> */
.L_x_6:


//--------------------- .text._Z19coalescentVectorAddiPdS_S_ --------------------------
	.section	.text._Z19coalescentVectorAddiPdS_S_,"ax",@progbits
	.align	128
        .global         _Z19coalescentVectorAddiPdS_S_
        .type           _Z19coalescentVectorAddiPdS_S_,@function
        .size           _Z19coalescentVectorAddiPdS_S_,(.L_x_7 - _Z19coalescentVectorAddiPdS_S_)
        .other          _Z19coalescentVectorAddiPdS_S_,@"STO_CUDA_ENTRY STV_DEFAULT"
_Z19coalescentVectorAddiPdS_S_:
.text._Z19coalescentVectorAddiPdS_S_:
[----:B------:R-:W-:Y:S01]  /*0000*/  LDC R1, c[0x0][0x37c] ;  /* 0x0000df00ff017b82 */ /* 0x000fe20000000800 */
[----:B------:R-:W-:Y:S05]  /*0010*/  EXIT ;  /* 0x000000000000794d */ /* 0x000fea0003800000 */
.L_x_1:
        /* <DEDUP_REMOVED lines=14> */
.L_x_7:


//--------------------- .text._Z15deviceVectorAddiPdS_S_ --------------------------
	.section	.text._Z15deviceVectorAddiPdS_S_,"ax",@progbits
	.align	128
        .global         _Z15deviceVectorAddiPdS_S_
        .type           _Z15deviceVectorAddiPdS_S_,@function
        .size           _Z15deviceVectorAddiPdS_S_,(.L_x_8 - _Z15deviceVectorAddiPdS_S_)
        .other          _Z15deviceVectorAddiPdS_S_,@"STO_CUDA_ENTRY STV_DEFAULT"
_Z15deviceVectorAddiPdS_S_:
.text._Z15deviceVectorAddiPdS_S_:
[----:B------:R-:W0:Y:S01]  /*0000*/  LDC R1, c[0x0][0x37c] ;  /* 0x0000df00ff017b82 */ /* 0x000e220000000800 */
[----:B------:R-:W1:Y:S01]  /*0010*/  S2R R11, SR_CTAID.X ;  /* 0x00000000000b7919 */ /* 0x000e620000002500 */
[----:B------:R-:W2:Y:S01]  /*0020*/  LDCU UR5, c[0x0][0x2fc] ;  /* 0x00005f80ff0577ac */ /* 0x000ea20008000800 */
[----:B0-----:R-:W-:Y:S01]  /*0030*/  VIADD R1, R1, 0xffffffe8 ;  /* 0xffffffe801017836 */ /* 0x001fe20000000000 */
[----:B------:R-:W1:Y:S01]  /*0040*/  S2R R10, SR_TID.X ;  /* 0x00000000000a7919 */ /* 0x000e620000002100 */
[----:B------:R-:W1:Y:S01]  /*0050*/  LDCU UR6, c[0x0][0x360] ;  /* 0x00006c00ff0677ac */ /* 0x000e620008000800 */
[----:B------:R-:W0:Y:S01]  /*0060*/  LDCU UR7, c[0x0][0x380] ;  /* 0x00007000ff0777ac */ /* 0x000e220008000800 */
[----:B------:R-:W3:Y:S02]  /*0070*/  LDCU UR4, c[0x0][0x2f8] ;  /* 0x00005f00ff0477ac */ /* 0x000ee40008000800 */
[----:B---3--:R-:W-:Y:S01]  /*0080*/  IADD3 R6, P1, PT, R1, UR4, RZ ;  /* 0x0000000401067c10 */ /* 0x008fe2000ff3e0ff */
[----:B-1----:R-:W-:-:S04]  /*0090*/  IMAD R0, R11, UR6, R10 ;  /* 0x000000060b007c24 */ /* 0x002fc8000f8e020a */
[----:B--2---:R-:W-:Y:S01]  /*00a0*/  IMAD.X R7, RZ, RZ, UR5, P1 ;  /* 0x00000005ff077e24 */ /* 0x004fe200088e06ff */
[----:B0-----:R-:W-:-:S13]  /*00b0*/  ISETP.GE.AND P0, PT, R0, UR7, PT ;  /* 0x0000000700007c0c */ /* 0x001fda000bf06270 */
[----:B------:R-:W-:Y:S05]  /*00c0*/  @P0 EXIT ;  /* 0x000000000000094d */ /* 0x000fea0003800000 */
[----:B------:R-:W0:Y:S01]  /*00d0*/  LDC.64 R2, c[0x0][0x398] ;  /* 0x0000e600ff027b82 */ /* 0x000e220000000a00 */
[----:B------:R-:W1:Y:S01]  /*00e0*/  LDCU.64 UR4, c[0x0][0x358] ;  /* 0x00006b00ff0477ac */ /* 0x000e620008000a00 */
[----:B0-----:R-:W-:-:S06]  /*00f0*/  IMAD.WIDE R2, R0, 0x8, R2 ;  /* 0x0000000800027825 */ /* 0x001fcc00078e0202 */
[----:B-1----:R-:W2:Y:S01]  /*0100*/  LDG.E.64 R2, desc[UR4][R2.64] ;  /* 0x0000000402027981 */ /* 0x002ea2000c1e1b00 */
[----:B------:R-:W-:Y:S01]  /*0110*/  MOV R8, 0x8 ;  /* 0x0000000800087802 */ /* 0x000fe20000000f00 */
[----:B------:R-:W0:Y:S02]  /*0120*/  LDCU.64 UR4, c[0x4][URZ] ;  /* 0x01000000ff0477ac */ /* 0x000e240008000a00 */
[----:B------:R1:W-:Y:S03]  /*0130*/  STL.64 [R1], R10 ;  /* 0x0000000a01007387 */ /* 0x0003e60000100a00 */
[----:B------:R-:W3:Y:S01]  /*0140*/  LDC.64 R8, c[0x4][R8] ;  /* 0x0100000008087b82 */ /* 0x000ee20000000a00 */
[----:B------:R1:W-:Y:S01]  /*0150*/  STL [R1+0x8], R0 ;  /* 0x0000080001007387 */ /* 0x0003e20000100800 */
[----:B0-----:R-:W-:Y:S01]  /*0160*/  MOV R4, UR4 ;  /* 0x0000000400047c02 */ /* 0x001fe20008000f00 */
[----:B------:R-:W-:-:S02]  /*0170*/  IMAD.U32 R5, RZ, RZ, UR5 ;  /* 0x00000005ff057e24 */ /* 0x000fc4000f8e00ff */
[----:B--23--:R1:W-:Y:S05]  /*0180*/  STL.64 [R1+0x10], R2 ;  /* 0x0000100201007387 */ /* 0x00c3ea0000100a00 */
[----:B------:R-:W-:-:S07]  /*0190*/  LEPC R20, `(.L_x_2) ;  /* 0x000000001014794e */ /* 0x000fce0000000000 */
[----:B-1----:R-:W-:Y:S05]  /*01a0*/  CALL.ABS.NOINC R8 ;  /* 0x0000000008007343 */ /* 0x002fea0003c00000 */
.L_x_2:
[----:B------:R-:W-:Y:S05]  /*01b0*/  EXIT ;  /* 0x000000000000794d */ /* 0x000fea0003800000 */
.L_x_3:
        /* <DEDUP_REMOVED lines=12> */
.L_x_8:


//--------------------- .text._Z9vectorAddiPdS_S_ --------------------------
	.section	.text._Z9vectorAddiPdS_S_,"ax",@progbits
	.align	128
        .global         _Z9vectorAddiPdS_S_
        .type           _Z9vectorAddiPdS_S_,@function
        .size           _Z9vectorAddiPdS_S_,(.L_x_9 - _Z9vectorAddiPdS_S_)
        .other          _Z9vectorAddiPdS_S_,@"STO_CUDA_ENTRY STV_DEFAULT"
_Z9vectorAddiPdS_S_:
.text._Z9vectorAddiPdS_S_:
        /* <DEDUP_REMOVED lines=14> */
[----:B------:R-:W1:Y:S07]  /*00e0*/  LDCU.64 UR4, c[0x0][0x358] ;  /* 0x00006b00ff0477ac */ /* 0x000e6e0008000a00 */
[----:B------:R-:W2:Y:S08]  /*00f0*/  LDC.64 R4, c[0x0][0x388] ;  /* 0x0000e200ff047b82 */ /* 0x000eb00000000a00 */
[----:B------:R-:W3:Y:S01]  /*0100*/  LDC.64 R8, c[0x0][0x398] ;  /* 0x0000e600ff087b82 */ /* 0x000ee20000000a00 */
[----:B------:R-:W-:Y:S01]  /*0110*/  MOV R10, 0x8 ;  /* 0x00000008000a7802 */ /* 0x000fe20000000f00 */
[----:B------:R4:W-:Y:S01]  /*0120*/  STL.64 [R1], R12 ;  /* 0x0000000c01007387 */ /* 0x0009e20000100a00 */
[----:B------:R-:W5:Y:S01]  /*0130*/  LDCU.64 UR6, c[0x4][URZ] ;  /* 0x01000000ff0677ac */ /* 0x000f620008000a00 */
[----:B0-----:R-:W-:-:S06]  /*0140*/  IMAD.WIDE R14, R0, 0x8, R14 ;  /* 0x00000008000e7825 */ /* 0x001fcc00078e020e */
[----:B-1----:R-:W4:Y:S01]  /*0150*/  LDG.E.64 R14, desc[UR4][R14.64] ;  /* 0x000000040e0e7981 */ /* 0x002f22000c1e1b00 */
[----:B--2---:R-:W-:-:S05]  /*0160*/  IMAD.WIDE R4, R0, 0x8, R4 ;  /* 0x0000000800047825 */ /* 0x004fca00078e0204 */
[----:B------:R5:W4:Y:S01]  /*0170*/  LDG.E.64 R2, desc[UR4][R4.64] ;  /* 0x0000000404027981 */ /* 0x000b22000c1e1b00 */
[----:B---3--:R-:W-:-:S03]  /*0180*/  IMAD.WIDE R8, R0, 0x8, R8 ;  /* 0x0000000800087825 */ /* 0x008fc600078e0208 */
[----:B------:R0:W-:Y:S01]  /*0190*/  STL [R1+0x8], R0 ;  /* 0x0000080001007387 */ /* 0x0001e20000100800 */
[----:B------:R-:W1:Y:S01]  /*01a0*/  LDC.64 R10, c[0x4][R10] ;  /* 0x010000000a0a7b82 */ /* 0x000e620000000a00 */
[----:B-----5:R-:W-:Y:S02]  /*01b0*/  MOV R4, UR6 ;  /* 0x0000000600047c02 */ /* 0x020fe40008000f00 */
[----:B------:R-:W-:Y:S01]  /*01c0*/  MOV R5, UR7 ;  /* 0x0000000700057c02 */ /* 0x000fe20008000f00 */
[----:B----4-:R-:W-:-:S07]  /*01d0*/  DADD R2, R2, R14 ;  /* 0x0000000002027229 */ /* 0x010fce000000000e */
[----:B------:R0:W-:Y:S04]  /*01e0*/  STL.64 [R1+0x10], R2 ;  /* 0x0000100201007387 */ /* 0x0001e80000100a00 */
[----:B-1----:R0:W-:Y:S02]  /*01f0*/  STG.E.64 desc[UR4][R8.64], R2 ;  /* 0x0000000208007986 */ /* 0x0021e4000c101b04 */
[----:B------:R-:W-:-:S07]  /*0200*/  LEPC R20, `(.L_x_4) ;  /* 0x000000001014794e */ /* 0x000fce0000000000 */
[----:B0-----:R-:W-:Y:S05]  /*0210*/  CALL.ABS.NOINC R10 ;  /* 0x000000000a007343 */ /* 0x001fea0003c00000 */
.L_x_4:
[----:B------:R-:W-:Y:S05]  /*0220*/  EXIT ;  /* 0x000000000000794d */ /* 0x000fea0003800000 */
.L_x_5:
        /* <DEDUP_REMOVED lines=13> */
.L_x_9:


//--------------------- .nv.global.init           --------------------------
	.section	.nv.global.init,"aw",@progbits
.nv.global.init:
	.type		$str,@object
	.size		$str,(.L_0 - $str)
$str:
        /*0000*/ 	.byte	0x3c, 0x3c, 0x67, 0x70, 0x75, 0x3e, 0x3e, 0x20, 0x54, 0x68, 0x72, 0x65, 0x61, 0x64, 0x20, 0x25
        /*0010*/ 	.byte	0x64, 0x20, 0x69, 0x6e, 0x20, 0x62, 0x6c, 0x6f, 0x63, 0x6b, 0x20, 0x25, 0x64, 0x20, 0x2d, 0x20
        /*0020*/ 	.byte	0x64, 0x5f, 0x43, 0x5b, 0x25, 0x64, 0x5d, 0x20, 0x3d, 0x20, 0x25, 0x2e, 0x30, 0x6c, 0x66, 0x20
        /*0030*/ 	.byte	0x0a, 0x00
.L_0:


//--------------------- .nv.shared.reserved.0     --------------------------
	.section	.nv.shared.reserved.0,"aw",@nobits
	.weak		__nv_reservedSMEM_offset_0_alias
	.size		__nv_reservedSMEM_offset_0_alias, 0, 64
	.other		__nv_reservedSMEM_offset_0_alias,@"STO_CUDA_RESERVED_SHARED STV_DEFAULT"
__nv_reservedSMEM_offset_0_alias:
	.zero		0
	.zero		64


//--------------------- .nv.constant0._Z22nonCoalescentVectorAddiPdS_S_i --------------------------
	.section	.nv.constant0._Z22nonCoalescentVectorAddiPdS_S_i,"a",@progbits
	.sectionflags	@""
	.align	4
.nv.constant0._Z22nonCoalescentVectorAddiPdS_S_i:
	.zero		932


//--------------------- .nv.constant0._Z19coalescentVectorAddiPdS_S_ --------------------------
	.section	.nv.constant0._Z19coalescentVectorAddiPdS_S_,"a",@progbits
	.sectionflags	@""
	.align	4
.nv.constant0._Z19coalescentVectorAddiPdS_S_:
	.zero		928


//--------------------- .nv.constant0._Z15deviceVectorAddiPdS_S_ --------------------------
	.section	.nv.constant0._Z15deviceVectorAddiPdS_S_,"a",@progbits
	.sectionflags	@""
	.align	4
.nv.constant0._Z15deviceVectorAddiPdS_S_:
	.zero		928


//--------------------- .nv.constant0._Z9vectorAddiPdS_S_ --------------------------
	.section	.nv.constant0._Z9vectorAddiPdS_S_,"a",@progbits
	.sectionflags	@""
	.align	4
.nv.constant0._Z9vectorAddiPdS_S_:
	.zero		928


//--------------------- SYMBOLS --------------------------

	.type		.nv.reservedSmem.offset0,@object
	.size		.nv.reservedSmem.offset0,0x4
	.type		vprintf,@function
